//
// Generated by NVIDIA NVVM Compiler
//
// Compiler Build ID: CL-36424714
// Cuda compilation tools, release 13.0, V13.0.88
// Based on NVVM 20.0.0
//

.version 9.0
.target sm_100
.address_size 64

	// .globl	_Z11applyFilterPhS_S_jj

.visible .entry _Z11applyFilterPhS_S_jj(
	.param .u64 .ptr .align 1 _Z11applyFilterPhS_S_jj_param_0,
	.param .u64 .ptr .align 1 _Z11applyFilterPhS_S_jj_param_1,
	.param .u64 .ptr .align 1 _Z11applyFilterPhS_S_jj_param_2,
	.param .u32 _Z11applyFilterPhS_S_jj_param_3,
	.param .u32 _Z11applyFilterPhS_S_jj_param_4
)
{
	.reg .pred 	%p<4>;
	.reg .b16 	%rs<5>;
	.reg .b32 	%r<13>;
	.reg .b64 	%rd<11>;
	.reg .b64 	%fd<7>;

	ld.param.u64 	%rd1, [_Z11applyFilterPhS_S_jj_param_0];
	ld.param.u64 	%rd2, [_Z11applyFilterPhS_S_jj_param_1];
	ld.param.u64 	%rd3, [_Z11applyFilterPhS_S_jj_param_2];
	ld.param.u32 	%r3, [_Z11applyFilterPhS_S_jj_param_3];
	ld.param.u32 	%r4, [_Z11applyFilterPhS_S_jj_param_4];
	mov.u32 	%r5, %tid.y;
	mov.u32 	%r6, %ctaid.y;
	mov.u32 	%r7, %ntid.y;
	mad.lo.s32 	%r1, %r6, %r7, %r5;
	mov.u32 	%r8, %tid.x;
	mov.u32 	%r9, %ctaid.x;
	mov.u32 	%r10, %ntid.x;
	mad.lo.s32 	%r2, %r9, %r10, %r8;
	setp.ge.u32 	%p1, %r1, %r4;
	setp.ge.u32 	%p2, %r2, %r3;
	or.pred  	%p3, %p2, %p1;
	@%p3 bra 	$L__BB0_2;
	cvta.to.global.u64 	%rd4, %rd1;
	cvta.to.global.u64 	%rd5, %rd2;
	cvta.to.global.u64 	%rd6, %rd3;
	mad.lo.s32 	%r11, %r3, %r1, %r2;
	cvt.u64.u32 	%rd7, %r11;
	add.s64 	%rd8, %rd4, %rd7;
	ld.global.u8 	%rs1, [%rd8];
	cvt.rn.f64.u16 	%fd1, %rs1;
	add.s64 	%rd9, %rd5, %rd7;
	ld.global.u8 	%rs2, [%rd9];
	cvt.rn.f64.u16 	%fd2, %rs2;
	mul.f64 	%fd3, %fd2, 0d3FE6E2EB1C432CA5;
	fma.rn.f64 	%fd4, %fd1, 0d3FCB367A0F9096BC, %fd3;
	add.s64 	%rd10, %rd6, %rd7;
	ld.global.u8 	%rs3, [%rd10];
	cvt.rn.f64.u16 	%fd5, %rs3;
	fma.rn.f64 	%fd6, %fd5, 0d3FB27BB2FEC56D5D, %fd4;
	cvt.rzi.u32.f64 	%r12, %fd6;
	cvt.u16.u32 	%rs4, %r12;
	st.global.u8 	[%rd8], %rs4;
	st.global.u8 	[%rd9], %rs4;
	st.global.u8 	[%rd10], %rs4;
$L__BB0_2:
	ret;

}


// ===== COMPILED SASS (sm_100) =====

	.target	sm_100

	.elftype	@"ET_EXEC"


//--------------------- .note.nv.tkinfo           --------------------------
	.section	.note.nv.tkinfo,"",@"SHT_NOTE"
	.sectionflags	@"SHF_NOTE_NV_TKINFO"
	.tkinfo
        /*0018*/ 	.word	0x00000002
        /*0030*/ 	.string	""
        /*0030*/ 	.string	"ptxas"
        /*0030*/ 	.string	"Cuda compilation tools, release 13.0, V13.0.88"
        /*0030*/ 	.string	"Build cuda_13.0.r13.0/compiler.36424714_0"
        /*0030*/ 	.string	"-arch sm_100 -m 64 "



//--------------------- .note.nv.cuinfo           --------------------------
	.section	.note.nv.cuinfo,"",@"SHT_NOTE"
	.sectionflags	@"SHF_NOTE_NV_CUINFO"
        /*0018*/ 	.short	0x0002
        /*001a*/ 	.short	0x0064
        /*001c*/ 	.short	0x0082
	.zero		2


//--------------------- .nv.info                  --------------------------
	.section	.nv.info,"",@"SHT_CUDA_INFO"
	.align	4


	//----- nvinfo : EIATTR_REGCOUNT
	.align		4
        /*0000*/ 	.byte	0x04, 0x2f
        /*0002*/ 	.short	(.L_1 - .L_0)
	.align		4
.L_0:
        /*0004*/ 	.word	index@(_Z11applyFilterPhS_S_jj)
        /*0008*/ 	.word	0x00000011


	//----- nvinfo : EIATTR_FRAME_SIZE
	.align		4
.L_1:
        /*000c*/ 	.byte	0x04, 0x11
        /*000e*/ 	.short	(.L_3 - .L_2)
	.align		4
.L_2:
        /*0010*/ 	.word	index@(_Z11applyFilterPhS_S_jj)
        /*0014*/ 	.word	0x00000000


	//----- nvinfo : EIATTR_MIN_STACK_SIZE
	.align		4
.L_3:
        /*0018*/ 	.byte	0x04, 0x12
        /*001a*/ 	.short	(.L_5 - .L_4)
	.align		4
.L_4:
        /*001c*/ 	.word	index@(_Z11applyFilterPhS_S_jj)
        /*0020*/ 	.word	0x00000000
.L_5:


//--------------------- .nv.compat                --------------------------
	.section	.nv.compat,"",@"SHT_CUDA_COMPAT_INFO"
	.align	4
        /*0000*/ 	.byte	0x02, 0x09, 0x00, 0x00, 0x02, 0x02, 0x01, 0x00, 0x02, 0x05, 0x05, 0x00, 0x03, 0x07, 0x01, 0x01
        /*0010*/ 	.byte	0x02, 0x03, 0x00, 0x00, 0x02, 0x06, 0x01, 0x00, 0x04, 0x0b, 0x08, 0x00, 0x01, 0x00, 0x00, 0x00
        /*0020*/ 	.byte	0x00, 0x00, 0x00, 0x00


//--------------------- .nv.info._Z11applyFilterPhS_S_jj --------------------------
	.section	.nv.info._Z11applyFilterPhS_S_jj,"",@"SHT_CUDA_INFO"
	.sectionflags	@""
	.align	4


	//----- nvinfo : EIATTR_CUDA_API_VERSION
	.align		4
        /*0000*/ 	.byte	0x04, 0x37
        /*0002*/ 	.short	(.L_7 - .L_6)
.L_6:
        /*0004*/ 	.word	0x00000082


	//----- nvinfo : EIATTR_KPARAM_INFO
	.align		4
.L_7:
        /*0008*/ 	.byte	0x04, 0x17
        /*000a*/ 	.short	(.L_9 - .L_8)
.L_8:
        /*000c*/ 	.word	0x00000000
        /*0010*/ 	.short	0x0004
        /*0012*/ 	.short	0x001c
        /*0014*/ 	.byte	0x00, 0xf0, 0x11, 0x00


	//----- nvinfo : EIATTR_KPARAM_INFO
	.align		4
.L_9:
        /*0018*/ 	.byte	0x04, 0x17
        /*001a*/ 	.short	(.L_11 - .L_10)
.L_10:
        /*001c*/ 	.word	0x00000000
        /*0020*/ 	.short	0x0003
        /*0022*/ 	.short	0x0018
        /*0024*/ 	.byte	0x00, 0xf0, 0x11, 0x00


	//----- nvinfo : EIATTR_KPARAM_INFO
	.align		4
.L_11:
        /*0028*/ 	.byte	0x04, 0x17
        /*002a*/ 	.short	(.L_13 - .L_12)
.L_12:
        /*002c*/ 	.word	0x00000000
        /*0030*/ 	.short	0x0002
        /*0032*/ 	.short	0x0010
        /*0034*/ 	.byte	0x00, 0xf5, 0x21, 0x00


	//----- nvinfo : EIATTR_KPARAM_INFO
	.align		4
.L_13:
        /*0038*/ 	.byte	0x04, 0x17
        /*003a*/ 	.short	(.L_15 - .L_14)
.L_14:
        /*003c*/ 	.word	0x00000000
        /*0040*/ 	.short	0x0001
        /*0042*/ 	.short	0x0008
        /*0044*/ 	.byte	0x00, 0xf5, 0x21, 0x00


	//----- nvinfo : EIATTR_KPARAM_INFO
	.align		4
.L_15:
        /*0048*/ 	.byte	0x04, 0x17
        /*004a*/ 	.short	(.L_17 - .L_16)
.L_16:
        /*004c*/ 	.word	0x00000000
        /*0050*/ 	.short	0x0000
        /*0052*/ 	.short	0x0000
        /*0054*/ 	.byte	0x00, 0xf5, 0x21, 0x00


	//----- nvinfo : EIATTR_SPARSE_MMA_MASK
	.align		4
.L_17:
        /*0058*/ 	.byte	0x03, 0x50
        /*005a*/ 	.short	0x0000


	//----- nvinfo : EIATTR_MAXREG_COUNT
	.align		4
        /*005c*/ 	.byte	0x03, 0x1b
        /*005e*/ 	.short	0x00ff


	//----- nvinfo : EIATTR_MERCURY_ISA_VERSION
	.align		4
        /*0060*/ 	.byte	0x03, 0x5f
        /*0062*/ 	.short	0x0101


	//----- nvinfo : EIATTR_VRC_CTA_INIT_COUNT
	.align		4
        /*0064*/ 	.byte	0x02, 0x4a
	.zero		1
	.zero		1


	//----- nvinfo : EIATTR_EXIT_INSTR_OFFSETS
	.align		4
        /*0068*/ 	.byte	0x04, 0x1c
        /*006a*/ 	.short	(.L_19 - .L_18)


	//   ....[0]....
.L_18:
        /*006c*/ 	.word	0x000000c0


	//   ....[1]....
        /*0070*/ 	.word	0x000002a0


	//----- nvinfo : EIATTR_CBANK_PARAM_SIZE
	.align		4
.L_19:
        /*0074*/ 	.byte	0x03, 0x19
        /*0076*/ 	.short	0x0020


	//----- nvinfo : EIATTR_PARAM_CBANK
	.align		4
        /*0078*/ 	.byte	0x04, 0x0a
        /*007a*/ 	.short	(.L_21 - .L_20)
	.align		4
.L_20:
        /*007c*/ 	.word	index@(.nv.constant0._Z11applyFilterPhS_S_jj)
        /*0080*/ 	.short	0x0380
        /*0082*/ 	.short	0x0020


	//----- nvinfo : EIATTR_SW_WAR
	.align		4
.L_21:
        /*0084*/ 	.byte	0x04, 0x36
        /*0086*/ 	.short	(.L_23 - .L_22)
.L_22:
        /*0088*/ 	.word	0x00000008
.L_23:


//--------------------- .nv.callgraph             --------------------------
	.section	.nv.callgraph,"",@"SHT_CUDA_CALLGRAPH"
	.align	4
	.sectionentsize	8
	.align		4
        /*0000*/ 	.word	0x00000000
	.align		4
        /*0004*/ 	.word	0xffffffff
	.align		4
        /*0008*/ 	.word	0x00000000
	.align		4
        /*000c*/ 	.word	0xfffffffe
	.align		4
        /*0010*/ 	.word	0x00000000
	.align		4
        /*0014*/ 	.word	0xfffffffd
	.align		4
        /*0018*/ 	.word	0x00000000
	.align		4
        /*001c*/ 	.word	0xfffffffc


//--------------------- .text._Z11applyFilterPhS_S_jj --------------------------
	.section	.text._Z11applyFilterPhS_S_jj,"ax",@progbits
	.align	128
        .global         _Z11applyFilterPhS_S_jj
        .type           _Z11applyFilterPhS_S_jj,@function
        .size           _Z11applyFilterPhS_S_jj,(.L_x_1 - _Z11applyFilterPhS_S_jj)
        .other          _Z11applyFilterPhS_S_jj,@"STO_CUDA_ENTRY STV_DEFAULT"
_Z11applyFilterPhS_S_jj:
.text._Z11applyFilterPhS_S_jj:
[----:B------:R-:W-:Y:S01]  /*0000*/  LDC R1, c[0x0][0x37c] ;  /* 0x0000df00ff017b82 */ /* 0x000fe20000000800 */
[----:B------:R-:W0:Y:S07]  /*0010*/  S2R R0, SR_TID.Y ;  /* 0x0000000000007919 */ /* 0x000e2e0000002200 */
[----:B------:R-:W0:Y:S01]  /*0020*/  S2UR UR4, SR_CTAID.Y ;  /* 0x00000000000479c3 */ /* 0x000e220000002600 */
[----:B------:R-:W1:Y:S01]  /*0030*/  LDCU.64 UR6, c[0x0][0x398] ;  /* 0x00007300ff0677ac */ /* 0x000e620008000a00 */
[----:B------:R-:W2:Y:S06]  /*0040*/  S2R R2, SR_TID.X ;  /* 0x0000000000027919 */ /* 0x000eac0000002100 */
[----:B------:R-:W0:Y:S08]  /*0050*/  LDC R3, c[0x0][0x364] ;  /* 0x0000d900ff037b82 */ /* 0x000e300000000800 */
[----:B------:R-:W2:Y:S08]  /*0060*/  S2UR UR5, SR_CTAID.X ;  /* 0x00000000000579c3 */ /* 0x000eb00000002500 */
[----:B------:R-:W2:Y:S01]  /*0070*/  LDC R5, c[0x0][0x360] ;  /* 0x0000d800ff057b82 */ /* 0x000ea20000000800 */
[----:B0-----:R-:W-:-:S05]  /*0080*/  IMAD R0, R3, UR4, R0 ;  /* 0x0000000403007c24 */ /* 0x001fca000f8e0200 */
[----:B-1----:R-:W-:Y:S01]  /*0090*/  ISETP.GE.U32.AND P0, PT, R0, UR7, PT ;  /* 0x0000000700007c0c */ /* 0x002fe2000bf06070 */
[----:B--2---:R-:W-:-:S05]  /*00a0*/  IMAD R3, R5, UR5, R2 ;  /* 0x0000000505037c24 */ /* 0x004fca000f8e0202 */
[----:B------:R-:W-:-:S13]  /*00b0*/  ISETP.GE.U32.OR P0, PT, R3, UR6, P0 ;  /* 0x0000000603007c0c */ /* 0x000fda0008706470 */
[----:B------:R-:W-:Y:S05]  /*00c0*/  @P0 EXIT ;  /* 0x000000000000094d */ /* 0x000fea0003800000 */
[----:B------:R-:W0:Y:S01]  /*00d0*/  LDCU.128 UR8, c[0x0][0x380] ;  /* 0x00007000ff0877ac */ /* 0x000e220008000c00 */
[----:B------:R-:W-:Y:S01]  /*00e0*/  IMAD R0, R0, UR6, R3 ;  /* 0x0000000600007c24 */ /* 0x000fe2000f8e0203 */
[----:B------:R-:W1:Y:S01]  /*00f0*/  LDCU.64 UR4, c[0x0][0x358] ;  /* 0x00006b00ff0477ac */ /* 0x000e620008000a00 */
[----:B------:R-:W2:Y:S03]  /*0100*/  LDCU.64 UR12, c[0x0][0x390] ;  /* 0x00007200ff0c77ac */ /* 0x000ea60008000a00 */
[----:B0-----:R-:W-:-:S05]  /*0110*/  IADD3 R6, P0, PT, R0, UR10, RZ ;  /* 0x0000000a00067c10 */ /* 0x001fca000ff1e0ff */
[----:B------:R-:W-:Y:S01]  /*0120*/  IMAD.X R7, RZ, RZ, UR11, P0 ;  /* 0x0000000bff077e24 */ /* 0x000fe200080e06ff */
[----:B------:R-:W-:-:S04]  /*0130*/  IADD3 R2, P0, PT, R0, UR8, RZ ;  /* 0x0000000800027c10 */ /* 0x000fc8000ff1e0ff */
[----:B-1----:R-:W3:Y:S01]  /*0140*/  LDG.E.U8 R14, desc[UR4][R6.64] ;  /* 0x00000004060e7981 */ /* 0x002ee2000c1e1100 */
[----:B------:R-:W-:Y:S02]  /*0150*/  IADD3.X R3, PT, PT, RZ, UR9, RZ, P0, !PT ;  /* 0x00000009ff037c10 */ /* 0x000fe400087fe4ff */
[----:B--2---:R-:W-:-:S03]  /*0160*/  IADD3 R10, P0, PT, R0, UR12, RZ ;  /* 0x0000000c000a7c10 */ /* 0x004fc6000ff1e0ff */
[----:B------:R-:W2:Y:S02]  /*0170*/  LDG.E.U8 R0, desc[UR4][R2.64] ;  /* 0x0000000402007981 */ /* 0x000ea4000c1e1100 */
[----:B------:R-:W-:-:S05]  /*0180*/  IMAD.X R11, RZ, RZ, UR13, P0 ;  /* 0x0000000dff0b7e24 */ /* 0x000fca00080e06ff */
[----:B------:R-:W4:Y:S01]  /*0190*/  LDG.E.U8 R12, desc[UR4][R10.64] ;  /* 0x000000040a0c7981 */ /* 0x000f22000c1e1100 */
[----:B------:R-:W-:Y:S01]  /*01a0*/  UMOV UR8, 0x1c432ca5 ;  /* 0x1c432ca500087882 */ /* 0x000fe20000000000 */
[----:B------:R-:W-:Y:S01]  /*01b0*/  UMOV UR9, 0x3fe6e2eb ;  /* 0x3fe6e2eb00097882 */ /* 0x000fe20000000000 */
[----:B---3--:R-:W0:Y:S08]  /*01c0*/  I2F.F64.U16 R8, R14 ;  /* 0x0000000e00087312 */ /* 0x008e300000101800 */
[----:B--2---:R-:W1:Y:S01]  /*01d0*/  I2F.F64.U16 R4, R0 ;  /* 0x0000000000047312 */ /* 0x004e620000101800 */
[----:B0-----:R-:W-:-:S07]  /*01e0*/  DMUL R8, R8, UR8 ;  /* 0x0000000808087c28 */ /* 0x001fce0008000000 */
[----:B----4-:R-:W0:Y:S01]  /*01f0*/  I2F.F64.U16 R12, R12 ;  /* 0x0000000c000c7312 */ /* 0x010e220000101800 */
[----:B------:R-:W-:Y:S01]  /*0200*/  UMOV UR8, 0xf9096bc ;  /* 0x0f9096bc00087882 */ /* 0x000fe20000000000 */
[----:B------:R-:W-:Y:S02]  /*0210*/  UMOV UR9, 0x3fcb367a ;  /* 0x3fcb367a00097882 */ /* 0x000fe40000000000 */
[----:B-1----:R-:W-:Y:S01]  /*0220*/  DFMA R4, R4, UR8, R8 ;  /* 0x0000000804047c2b */ /* 0x002fe20008000008 */
[----:B------:R-:W-:Y:S01]  /*0230*/  UMOV UR8, 0xfec56d5d ;  /* 0xfec56d5d00087882 */ /* 0x000fe20000000000 */
[----:B------:R-:W-:-:S06]  /*0240*/  UMOV UR9, 0x3fb27bb2 ;  /* 0x3fb27bb200097882 */ /* 0x000fcc0000000000 */
[----:B0-----:R-:W-:-:S10]  /*0250*/  DFMA R4, R12, UR8, R4 ;  /* 0x000000080c047c2b */ /* 0x001fd40008000004 */
[----:B------:R-:W0:Y:S02]  /*0260*/  F2I.U32.F64.TRUNC R5, R4 ;  /* 0x0000000400057311 */ /* 0x000e24000030d000 */
[----:B0-----:R-:W-:Y:S04]  /*0270*/  STG.E.U8 desc[UR4][R2.64], R5 ;  /* 0x0000000502007986 */ /* 0x001fe8000c101104 */
[----:B------:R-:W-:Y:S04]  /*0280*/  STG.E.U8 desc[UR4][R6.64], R5 ;  /* 0x0000000506007986 */ /* 0x000fe8000c101104 */
[----:B------:R-:W-:Y:S01]  /*0290*/  STG.E.U8 desc[UR4][R10.64], R5 ;  /* 0x000000050a007986 */ /* 0x000fe2000c101104 */
[----:B------:R-:W-:Y:S05]  /*02a0*/  EXIT ;  /* 0x000000000000794d */ /* 0x000fea0003800000 */
.L_x_0:
[----:B------:R-:W-:-:S00]  /*02b0*/  BRA `(.L_x_0) ;  /* 0xfffffffc00fc7947 */ /* 0x000fc0000383ffff */
[----:B------:R-:W-:-:S00]  /*02c0*/  NOP ;  /* 0x0000000000007918 */ /* 0x000fc00000000000 */
        /* <DEDUP_REMOVED lines=11> */
.L_x_1:


//--------------------- .nv.shared.reserved.0     --------------------------
	.section	.nv.shared.reserved.0,"aw",@nobits
	.weak		__nv_reservedSMEM_offset_0_alias
	.size		__nv_reservedSMEM_offset_0_alias, 0, 64
	.other		__nv_reservedSMEM_offset_0_alias,@"STO_CUDA_RESERVED_SHARED STV_DEFAULT"
__nv_reservedSMEM_offset_0_alias:
	.zero		0
	.zero		64


//--------------------- .nv.constant0._Z11applyFilterPhS_S_jj --------------------------
	.section	.nv.constant0._Z11applyFilterPhS_S_jj,"a",@progbits
	.sectionflags	@""
	.align	4
.nv.constant0._Z11applyFilterPhS_S_jj:
	.zero		928


//--------------------- SYMBOLS --------------------------

	.type		.nv.reservedSmem.offset0,@object
	.size		.nv.reservedSmem.offset0,0x4
